	.headerflags	@"EF_CUDA_TEXMODE_UNIFIED EF_CUDA_64BIT_ADDRESS EF_CUDA_ACCELERATORS EF_CUDA_SM90 EF_CUDA_VIRTUAL_SM(EF_CUDA_SM90)"
	.elftype	@"ET_EXEC"


//--------------------- .nv.info                  --------------------------
	.section	.nv.info,"",@"SHT_CUDA_INFO"
	.align	4


	//----- nvinfo : EIATTR_REGCOUNT
	.align		4
        /*0000*/ 	.byte	0x04, 0x2f
        /*0002*/ 	.short	(.L_1 - .L_0)
	.align		4
.L_0:
        /*0004*/ 	.word	index@(triton_mm)
        /*0008*/ 	.word	0x00000060


	//----- nvinfo : EIATTR_MIN_STACK_SIZE
	.align		4
.L_1:
        /*000c*/ 	.byte	0x04, 0x12
        /*000e*/ 	.short	(.L_3 - .L_2)
	.align		4
.L_2:
        /*0010*/ 	.word	index@(triton_mm)
        /*0014*/ 	.word	0x00000000


	//----- nvinfo : EIATTR_FRAME_SIZE
	.align		4
.L_3:
        /*0018*/ 	.byte	0x04, 0x11
        /*001a*/ 	.short	(.L_5 - .L_4)
	.align		4
.L_4:
        /*001c*/ 	.word	index@(triton_mm)
        /*0020*/ 	.word	0x00000000


	//----- nvinfo : EIATTR_MIN_STACK_SIZE
	.align		4
.L_5:
        /*0024*/ 	.byte	0x04, 0x12
        /*0026*/ 	.short	(.L_7 - .L_6)
	.align		4
.L_6:
        /*0028*/ 	.word	index@(triton_mm)
        /*002c*/ 	.word	0x00000000
.L_7:


//--------------------- .nv.info.triton_mm        --------------------------
	.section	.nv.info.triton_mm,"",@"SHT_CUDA_INFO"
	.sectionflags	@""
	.align	4


	//----- nvinfo : EIATTR_CUDA_API_VERSION
	.align		4
        /*0000*/ 	.byte	0x04, 0x37
        /*0002*/ 	.short	(.L_9 - .L_8)
.L_8:
        /*0004*/ 	.word	0x0000007c


	//----- nvinfo : EIATTR_KPARAM_INFO
	.align		4
.L_9:
        /*0008*/ 	.byte	0x04, 0x17
        /*000a*/ 	.short	(.L_11 - .L_10)
.L_10:
        /*000c*/ 	.word	0x00000000
        /*0010*/ 	.short	0x0003
        /*0012*/ 	.short	0x0018
        /*0014*/ 	.byte	0x00, 0xf0, 0x11, 0x00


	//----- nvinfo : EIATTR_KPARAM_INFO
	.align		4
.L_11:
        /*0018*/ 	.byte	0x04, 0x17
        /*001a*/ 	.short	(.L_13 - .L_12)
.L_12:
        /*001c*/ 	.word	0x00000000
        /*0020*/ 	.short	0x0002
        /*0022*/ 	.short	0x0010
        /*0024*/ 	.byte	0x00, 0xf0, 0x21, 0x00


	//----- nvinfo : EIATTR_KPARAM_INFO
	.align		4
.L_13:
        /*0028*/ 	.byte	0x04, 0x17
        /*002a*/ 	.short	(.L_15 - .L_14)
.L_14:
        /*002c*/ 	.word	0x00000000
        /*0030*/ 	.short	0x0001
        /*0032*/ 	.short	0x0008
        /*0034*/ 	.byte	0x00, 0xf0, 0x21, 0x00


	//----- nvinfo : EIATTR_KPARAM_INFO
	.align		4
.L_15:
        /*0038*/ 	.byte	0x04, 0x17
        /*003a*/ 	.short	(.L_17 - .L_16)
.L_16:
        /*003c*/ 	.word	0x00000000
        /*0040*/ 	.short	0x0000
        /*0042*/ 	.short	0x0000
        /*0044*/ 	.byte	0x00, 0xf0, 0x21, 0x00


	//----- nvinfo : EIATTR_SPARSE_MMA_MASK
	.align		4
.L_17:
        /*0048*/ 	.byte	0x03, 0x50
        /*004a*/ 	.short	0x0000


	//----- nvinfo : EIATTR_MAXREG_COUNT
	.align		4
        /*004c*/ 	.byte	0x03, 0x1b
        /*004e*/ 	.short	0x00ff


	//----- nvinfo : EIATTR_COOP_GROUP_MASK_REGIDS
	.align		4
        /*0050*/ 	.byte	0x04, 0x29
        /*0052*/ 	.short	(.L_19 - .L_18)


	//   ....[0]....
.L_18:
        /*0054*/ 	.word	0xffffffff


	//----- nvinfo : EIATTR_COOP_GROUP_INSTR_OFFSETS
	.align		4
.L_19:
        /*0058*/ 	.byte	0x04, 0x28
        /*005a*/ 	.short	(.L_21 - .L_20)


	//   ....[0]....
.L_20:
        /*005c*/ 	.word	0x00000e30


	//----- nvinfo : EIATTR_EXIT_INSTR_OFFSETS
	.align		4
.L_21:
        /*0060*/ 	.byte	0x04, 0x1c
        /*0062*/ 	.short	(.L_23 - .L_22)


	//   ....[0]....
.L_22:
        /*0064*/ 	.word	0x00000050


	//   ....[1]....
        /*0068*/ 	.word	0x00001950


	//   ....[2]....
        /*006c*/ 	.word	0x000019a0


	//----- nvinfo : EIATTR_MAX_THREADS
	.align		4
.L_23:
        /*0070*/ 	.byte	0x04, 0x05
        /*0072*/ 	.short	(.L_25 - .L_24)
.L_24:
        /*0074*/ 	.word	0x00000080
        /*0078*/ 	.word	0x00000001
        /*007c*/ 	.word	0x00000001


	//----- nvinfo : EIATTR_CBANK_PARAM_SIZE
	.align		4
.L_25:
        /*0080*/ 	.byte	0x03, 0x19
        /*0082*/ 	.short	0x001c


	//----- nvinfo : EIATTR_PARAM_CBANK
	.align		4
        /*0084*/ 	.byte	0x04, 0x0a
        /*0086*/ 	.short	(.L_27 - .L_26)
	.align		4
.L_26:
        /*0088*/ 	.word	index@(.nv.constant0.triton_mm)
        /*008c*/ 	.short	0x0210
        /*008e*/ 	.short	0x001c


	//----- nvinfo : EIATTR_SW_WAR
	.align		4
.L_27:
        /*0090*/ 	.byte	0x04, 0x36
        /*0092*/ 	.short	(.L_29 - .L_28)
.L_28:
        /*0094*/ 	.word	0x00000008
.L_29:


//--------------------- .nv.callgraph             --------------------------
	.section	.nv.callgraph,"",@"SHT_CUDA_CALLGRAPH"
	.align	4
	.sectionentsize	8
	.align		4
        /*0000*/ 	.word	0x00000000
	.align		4
        /*0004*/ 	.word	0xffffffff
	.align		4
        /*0008*/ 	.word	0x00000000
	.align		4
        /*000c*/ 	.word	0xfffffffe
	.align		4
        /*0010*/ 	.word	0x00000000
	.align		4
        /*0014*/ 	.word	0xfffffffd
	.align		4
        /*0018*/ 	.word	0x00000000
	.align		4
        /*001c*/ 	.word	0xfffffffc


//--------------------- .text.triton_mm           --------------------------
	.section	.text.triton_mm,"ax",@progbits
	.sectionflags	@"SHF_BARRIERS=1"
	.align	128
        .global         triton_mm
        .type           triton_mm,@function
        .size           triton_mm,(.L_x_2 - triton_mm)
        .other          triton_mm,@"STO_CUDA_ENTRY STV_DEFAULT"
triton_mm:
.text.triton_mm:
[----:B------:R-:W1:Y:S02]  /*0000*/  LDC R1, c[0x0][0x28] ;  /* 0x00000a00ff017b82 */ /* 0x000e640000000800 */
[----:B------:R-:W2:Y:S01]  /*0010*/  LDC R8, c[0x0][0x228] ;  /* 0x00008a00ff087b82 */ /* 0x000ea20000000800 */
[----:B------:R-:W-:-:S04]  /*0020*/  IMAD.MOV.U32 R3, RZ, RZ, 0xc00 ;  /* 0x00000c00ff037424 */ /* 0x000fc800078e00ff */
[----:B--2---:R-:W-:-:S05]  /*0030*/  IMAD R0, R8, R3, 0xc00000 ;  /* 0x00c0000008007424 */ /* 0x004fca00078e0203 */
[----:B------:R-:W-:-:S13]  /*0040*/  ISETP.NE.AND P0, PT, R0, RZ, PT ;  /* 0x000000ff0000720c */ /* 0x000fda0003f05270 */
[----:B------:R-:W-:Y:S05]  /*0050*/  @!P0 EXIT ;  /* 0x000000000000894d */ /* 0x000fea0003800000 */
[----:B------:R-:W2:Y:S01]  /*0060*/  S2R R12, SR_CTAID.X ;  /* 0x00000000000c7919 */ /* 0x000ea20000002500 */
[----:B------:R-:W-:Y:S01]  /*0070*/  VIADD R0, R8, 0x103f ;  /* 0x0000103f08007836 */ /* 0x000fe20000000000 */
[----:B------:R-:W3:Y:S01]  /*0080*/  S2UR UR14, SR_CgaCtaId ;  /* 0x00000000000e79c3 */ /* 0x000ee20000008800 */
[----:B------:R-:W-:Y:S01]  /*0090*/  UMOV UR4, 0x400 ;  /* 0x0000040000047882 */ /* 0x000fe20000000000 */
[----:B------:R-:W-:Y:S01]  /*00a0*/  ULDC.64 UR18, c[0x0][0x208] ;  /* 0x0000820000127ab9 */ /* 0x000fe20000000a00 */
[----:B------:R-:W-:Y:S01]  /*00b0*/  IMAD.MOV.U32 R93, RZ, RZ, -0x20 ;  /* 0xffffffe0ff5d7424 */ /* 0x000fe200078e00ff */
[----:B------:R-:W-:Y:S02]  /*00c0*/  SHF.R.S32.HI R3, RZ, 0x1f, R0 ;  /* 0x0000001fff037819 */ /* 0x000fe40000011400 */
[----:B------:R-:W-:Y:S02]  /*00d0*/  CS2R R38, SRZ ;  /* 0x0000000000267805 */ /* 0x000fe4000001ff00 */
[----:B------:R-:W-:-:S02]  /*00e0*/  CS2R R40, SRZ ;  /* 0x0000000000287805 */ /* 0x000fc4000001ff00 */
[----:B------:R-:W-:Y:S02]  /*00f0*/  CS2R R42, SRZ ;  /* 0x00000000002a7805 */ /* 0x000fe4000001ff00 */
[----:B------:R-:W-:Y:S01]  /*0100*/  LEA.HI R3, R3, R0, RZ, 0x6 ;  /* 0x0000000003037211 */ /* 0x000fe200078f30ff */
[----:B------:R-:W-:Y:S01]  /*0110*/  VIADD R0, R8, 0x1000 ;  /* 0x0000100008007836 */ /* 0x000fe20000000000 */
[----:B------:R-:W4:Y:S01]  /*0120*/  LDC.64 R30, c[0x0][0x218] ;  /* 0x00008600ff1e7b82 */ /* 0x000f220000000a00 */
[----:B------:R-:W-:Y:S02]  /*0130*/  CS2R R44, SRZ ;  /* 0x00000000002c7805 */ /* 0x000fe4000001ff00 */
[----:B------:R-:W-:Y:S02]  /*0140*/  CS2R R46, SRZ ;  /* 0x00000000002e7805 */ /* 0x000fe4000001ff00 */
[----:B------:R-:W-:Y:S02]  /*0150*/  CS2R R48, SRZ ;  /* 0x0000000000307805 */ /* 0x000fe4000001ff00 */
[----:B------:R-:W-:-:S02]  /*0160*/  IABS R21, R0 ;  /* 0x0000000000157213 */ /* 0x000fc40000000000 */
[----:B------:R-:W-:Y:S02]  /*0170*/  CS2R R50, SRZ ;  /* 0x0000000000327805 */ /* 0x000fe4000001ff00 */
[----:B------:R-:W-:Y:S02]  /*0180*/  CS2R R52, SRZ ;  /* 0x0000000000347805 */ /* 0x000fe4000001ff00 */
[----:B------:R-:W-:Y:S01]  /*0190*/  CS2R R54, SRZ ;  /* 0x0000000000367805 */ /* 0x000fe2000001ff00 */
[----:B------:R-:W5:Y:S01]  /*01a0*/  I2F.RP R10, R21 ;  /* 0x00000015000a7306 */ /* 0x000f620000209400 */
[----:B------:R-:W-:Y:S02]  /*01b0*/  CS2R R56, SRZ ;  /* 0x0000000000387805 */ /* 0x000fe4000001ff00 */
[----:B------:R-:W-:Y:S02]  /*01c0*/  CS2R R58, SRZ ;  /* 0x00000000003a7805 */ /* 0x000fe4000001ff00 */
[----:B------:R-:W-:-:S02]  /*01d0*/  CS2R R60, SRZ ;  /* 0x00000000003c7805 */ /* 0x000fc4000001ff00 */
[----:B------:R-:W-:Y:S02]  /*01e0*/  CS2R R62, SRZ ;  /* 0x00000000003e7805 */ /* 0x000fe4000001ff00 */
[----:B------:R-:W-:Y:S01]  /*01f0*/  CS2R R64, SRZ ;  /* 0x0000000000407805 */ /* 0x000fe2000001ff00 */
[----:B---3--:R-:W-:Y:S01]  /*0200*/  UPRMT UR14, UR14, 0x654, UR4 ;  /* 0x000006540e0e7896 */ /* 0x008fe20008000004 */
[----:B------:R-:W-:Y:S02]  /*0210*/  CS2R R66, SRZ ;  /* 0x0000000000427805 */ /* 0x000fe4000001ff00 */
[----:B------:R-:W-:Y:S02]  /*0220*/  CS2R R68, SRZ ;  /* 0x0000000000447805 */ /* 0x000fe4000001ff00 */
[----:B------:R-:W-:Y:S02]  /*0230*/  CS2R R70, SRZ ;  /* 0x0000000000467805 */ /* 0x000fe4000001ff00 */
[----:B------:R-:W-:-:S02]  /*0240*/  CS2R R72, SRZ ;  /* 0x0000000000487805 */ /* 0x000fc4000001ff00 */
[----:B------:R-:W-:Y:S01]  /*0250*/  CS2R R74, SRZ ;  /* 0x00000000004a7805 */ /* 0x000fe2000001ff00 */
[C---:B--2---:R-:W-:Y:S01]  /*0260*/  IMAD.HI R2, R12.reuse, 0x2aaaaaab, RZ ;  /* 0x2aaaaaab0c027827 */ /* 0x044fe200078e02ff */
[----:B------:R-:W-:Y:S02]  /*0270*/  ISETP.GE.AND P2, PT, R12, RZ, PT ;  /* 0x000000ff0c00720c */ /* 0x000fe40003f46270 */
[----:B------:R-:W-:Y:S01]  /*0280*/  CS2R R76, SRZ ;  /* 0x00000000004c7805 */ /* 0x000fe2000001ff00 */
[----:B-1---5:R-:W-:Y:S01]  /*0290*/  MUFU.RCP R10, R10 ;  /* 0x0000000a000a7308 */ /* 0x022fe20000001000 */
[----:B------:R-:W-:Y:S02]  /*02a0*/  CS2R R78, SRZ ;  /* 0x00000000004e7805 */ /* 0x000fe4000001ff00 */
[----:B------:R-:W-:Y:S02]  /*02b0*/  SHF.R.U32.HI R5, RZ, 0x1f, R2 ;  /* 0x0000001fff057819 */ /* 0x000fe40000011602 */
[----:B------:R-:W-:-:S02]  /*02c0*/  CS2R R80, SRZ ;  /* 0x0000000000507805 */ /* 0x000fc4000001ff00 */
[----:B------:R-:W-:Y:S02]  /*02d0*/  CS2R R82, SRZ ;  /* 0x0000000000527805 */ /* 0x000fe4000001ff00 */
[----:B------:R-:W-:Y:S02]  /*02e0*/  CS2R R84, SRZ ;  /* 0x0000000000547805 */ /* 0x000fe4000001ff00 */
[----:B------:R-:W-:Y:S02]  /*02f0*/  LEA.HI.SX32 R5, R2, R5, 0x1b ;  /* 0x0000000502057211 */ /* 0x000fe400078fdaff */
[----:B------:R-:W-:Y:S01]  /*0300*/  CS2R R86, SRZ ;  /* 0x0000000000567805 */ /* 0x000fe2000001ff00 */
[----:B------:R-:W-:Y:S01]  /*0310*/  UMOV UR15, 0x1 ;  /* 0x00000001000f7882 */ /* 0x000fe20000000000 */
[----:B------:R-:W-:Y:S01]  /*0320*/  UMOV UR6, 0xffffffff ;  /* 0xffffffff00067882 */ /* 0x000fe20000000000 */
[----:B------:R-:W-:Y:S01]  /*0330*/  UMOV UR4, URZ ;  /* 0x0000003f00047c82 */ /* 0x000fe20008000000 */
[----:B------:R-:W-:Y:S01]  /*0340*/  IMAD.SHL.U32 R4, R5, 0x8, RZ ;  /* 0x0000000805047824 */ /* 0x000fe200078e00ff */
[----:B------:R-:W-:Y:S01]  /*0350*/  UIADD3 UR17, UR14, 0x3000, URZ ;  /* 0x000030000e117890 */ /* 0x000fe2000fffe03f */
[----:B------:R-:W-:-:S03]  /*0360*/  UMOV UR5, URZ ;  /* 0x0000003f00057c82 */ /* 0x000fc60008000000 */
[----:B------:R-:W-:-:S04]  /*0370*/  LEA.HI.SX32 R3, R3, -R4, 0x1a ;  /* 0x8000000403037211 */ /* 0x000fc800078fd2ff */
[----:B------:R-:W-:-:S04]  /*0380*/  VIMNMX R6, R3, 0x8, PT ;  /* 0x0000000803067848 */ /* 0x000fc80003fe0100 */
[-C--:B------:R-:W-:Y:S02]  /*0390*/  IABS R14, R6.reuse ;  /* 0x00000006000e7213 */ /* 0x080fe40000000000 */
[----:B------:R-:W-:Y:S02]  /*03a0*/  IABS R8, R6 ;  /* 0x0000000600087213 */ /* 0x000fe40000000000 */
[----:B------:R-:W1:Y:S03]  /*03b0*/  I2F.RP R7, R14 ;  /* 0x0000000e00077306 */ /* 0x000e660000209400 */
[----:B------:R-:W-:-:S05]  /*03c0*/  IMAD.MOV R8, RZ, RZ, -R8 ;  /* 0x000000ffff087224 */ /* 0x000fca00078e0a08 */
[----:B-1----:R-:W1:Y:S02]  /*03d0*/  MUFU.RCP R7, R7 ;  /* 0x0000000700077308 */ /* 0x002e640000001000 */
[----:B-1----:R-:W-:Y:S01]  /*03e0*/  VIADD R2, R7, 0xffffffe ;  /* 0x0ffffffe07027836 */ /* 0x002fe20000000000 */
[----:B------:R-:W-:-:S05]  /*03f0*/  IABS R7, R12 ;  /* 0x0000000c00077213 */ /* 0x000fca0000000000 */
[----:B------:R1:W2:Y:S02]  /*0400*/  F2I.FTZ.U32.TRUNC.NTZ R3, R2 ;  /* 0x0000000200037305 */ /* 0x0002a4000021f000 */
[----:B-1----:R-:W-:Y:S02]  /*0410*/  IMAD.MOV.U32 R2, RZ, RZ, RZ ;  /* 0x000000ffff027224 */ /* 0x002fe400078e00ff */
[----:B--2---:R-:W-:-:S04]  /*0420*/  IMAD.MOV R9, RZ, RZ, -R3 ;  /* 0x000000ffff097224 */ /* 0x004fc800078e0a03 */
[----:B------:R-:W-:-:S04]  /*0430*/  IMAD R9, R9, R14, RZ ;  /* 0x0000000e09097224 */ /* 0x000fc800078e02ff */
[----:B------:R-:W-:-:S04]  /*0440*/  IMAD.HI.U32 R3, R3, R9, R2 ;  /* 0x0000000903037227 */ /* 0x000fc800078e0002 */
[----:B------:R-:W-:Y:S02]  /*0450*/  IMAD R9, R5, -0xc0, R12 ;  /* 0xffffff4005097824 */ /* 0x000fe400078e020c */
[----:B------:R-:W-:-:S03]  /*0460*/  IMAD.HI.U32 R2, R3, R7, RZ ;  /* 0x0000000703027227 */ /* 0x000fc600078e00ff */
[----:B------:R-:W-:Y:S01]  /*0470*/  IABS R5, R9 ;  /* 0x0000000900057213 */ /* 0x000fe20000000000 */
[----:B------:R-:W-:Y:S01]  /*0480*/  IMAD R7, R2, R8, R7 ;  /* 0x0000000802077224 */ /* 0x000fe200078e0207 */
[----:B------:R-:W-:-:S03]  /*0490*/  LOP3.LUT R9, R9, R6, RZ, 0x3c, !PT ;  /* 0x0000000609097212 */ /* 0x000fc600078e3cff */
[----:B------:R-:W-:Y:S01]  /*04a0*/  IMAD.MOV.U32 R2, RZ, RZ, R5 ;  /* 0x000000ffff027224 */ /* 0x000fe200078e0005 */
[----:B------:R-:W-:Y:S01]  /*04b0*/  ISETP.GT.U32.AND P0, PT, R14, R7, PT ;  /* 0x000000070e00720c */ /* 0x000fe20003f04070 */
[----:B------:R-:W-:Y:S01]  /*04c0*/  VIADD R5, R10, 0xffffffe ;  /* 0x0ffffffe0a057836 */ /* 0x000fe20000000000 */
[----:B------:R-:W-:Y:S01]  /*04d0*/  ISETP.GE.AND P4, PT, R9, RZ, PT ;  /* 0x000000ff0900720c */ /* 0x000fe20003f86270 */
[----:B------:R-:W-:-:S04]  /*04e0*/  IMAD.HI.U32 R3, R3, R2, RZ ;  /* 0x0000000203037227 */ /* 0x000fc800078e00ff */
[----:B------:R-:W-:Y:S01]  /*04f0*/  IMAD R8, R3, R8, R2 ;  /* 0x0000000803087224 */ /* 0x000fe200078e0202 */
[----:B------:R-:W1:Y:S01]  /*0500*/  F2I.FTZ.U32.TRUNC.NTZ R5, R5 ;  /* 0x0000000500057305 */ /* 0x000e62000021f000 */
[----:B------:R-:W2:Y:S03]  /*0510*/  S2R R2, SR_TID.X ;  /* 0x0000000000027919 */ /* 0x000ea60000002100 */
[----:B------:R-:W-:Y:S01]  /*0520*/  ISETP.GT.U32.AND P3, PT, R14, R8, PT ;  /* 0x000000080e00720c */ /* 0x000fe20003f64070 */
[----:B------:R-:W-:-:S05]  /*0530*/  @!P0 IMAD.IADD R7, R7, 0x1, -R14 ;  /* 0x0000000107078824 */ /* 0x000fca00078e0a0e */
[----:B------:R-:W-:Y:S01]  /*0540*/  ISETP.GT.U32.AND P0, PT, R14, R7, PT ;  /* 0x000000070e00720c */ /* 0x000fe20003f04070 */
[----:B-1----:R-:W-:-:S06]  /*0550*/  IMAD.MOV R10, RZ, RZ, -R5 ;  /* 0x000000ffff0a7224 */ /* 0x002fcc00078e0a05 */
[--C-:B------:R-:W-:Y:S02]  /*0560*/  @!P3 IMAD.IADD R8, R8, 0x1, -R14.reuse ;  /* 0x000000010808b824 */ /* 0x100fe400078e0a0e */
[----:B------:R-:W-:Y:S02]  /*0570*/  @!P3 VIADD R3, R3, 0x1 ;  /* 0x000000010303b836 */ /* 0x000fe40000000000 */
[----:B------:R-:W-:Y:S01]  /*0580*/  IMAD R11, R10, R21, RZ ;  /* 0x000000150a0b7224 */ /* 0x000fe200078e02ff */
[----:B------:R-:W-:Y:S01]  /*0590*/  ISETP.GE.U32.AND P1, PT, R8, R14, PT ;  /* 0x0000000e0800720c */ /* 0x000fe20003f26070 */
[----:B------:R-:W-:Y:S01]  /*05a0*/  @!P0 IMAD.IADD R7, R7, 0x1, -R14 ;  /* 0x0000000107078824 */ /* 0x000fe200078e0a0e */
[----:B------:R-:W-:Y:S02]  /*05b0*/  ISETP.NE.AND P0, PT, R6, RZ, PT ;  /* 0x000000ff0600720c */ /* 0x000fe40003f05270 */
[----:B------:R-:W-:Y:S01]  /*05c0*/  LOP3.LUT R6, RZ, R6, RZ, 0x33, !PT ;  /* 0x00000006ff067212 */ /* 0x000fe200078e33ff */
[----:B------:R-:W-:-:S05]  /*05d0*/  @!P2 IMAD.MOV R7, RZ, RZ, -R7 ;  /* 0x000000ffff07a224 */ /* 0x000fca00078e0a07 */
[----:B------:R-:W-:Y:S02]  /*05e0*/  SEL R7, R6, R7, !P0 ;  /* 0x0000000706077207 */ /* 0x000fe40004000000 */
[--C-:B--2---:R-:W-:Y:S01]  /*05f0*/  SHF.R.U32.HI R9, RZ, 0x2, R2.reuse ;  /* 0x00000002ff097819 */ /* 0x104fe20000011602 */
[----:B------:R-:W-:Y:S01]  /*0600*/  @P1 VIADD R3, R3, 0x1 ;  /* 0x0000000103031836 */ /* 0x000fe20000000000 */
[--C-:B------:R-:W-:Y:S01]  /*0610*/  SHF.R.U32.HI R8, RZ, 0x4, R2.reuse ;  /* 0x00000004ff087819 */ /* 0x100fe20000011602 */
[----:B------:R-:W-:Y:S01]  /*0620*/  IMAD.IADD R7, R4, 0x1, R7 ;  /* 0x0000000104077824 */ /* 0x000fe200078e0207 */
[----:B------:R-:W-:Y:S01]  /*0630*/  SGXT.U32 R9, R9, 0x5 ;  /* 0x000000050909781a */ /* 0x000fe20000000000 */
[----:B------:R-:W-:Y:S01]  /*0640*/  IMAD.MOV.U32 R4, RZ, RZ, RZ ;  /* 0x000000ffff047224 */ /* 0x000fe200078e00ff */
[--C-:B------:R-:W-:Y:S01]  /*0650*/  SHF.R.U32.HI R91, RZ, 0x4, R2.reuse ;  /* 0x00000004ff5b7819 */ /* 0x100fe20000011602 */
[----:B------:R-:W-:Y:S01]  /*0660*/  IMAD.SHL.U32 R7, R7, 0x40, RZ ;  /* 0x0000004007077824 */ /* 0x000fe200078e00ff */
[----:B------:R-:W-:Y:S01]  /*0670*/  SHF.R.U32.HI R92, RZ, 0x5, R2 ;  /* 0x00000005ff5c7819 */ /* 0x000fe20000011602 */
[----:B------:R-:W-:Y:S01]  /*0680*/  @!P4 IMAD.MOV R3, RZ, RZ, -R3 ;  /* 0x000000ffff03c224 */ /* 0x000fe200078e0a03 */
[----:B------:R-:W-:Y:S01]  /*0690*/  SGXT.U32 R91, R91, 0x1 ;  /* 0x000000015b5b781a */ /* 0x000fe20000000000 */
[----:B------:R-:W-:Y:S01]  /*06a0*/  IMAD.HI.U32 R5, R5, R11, R4 ;  /* 0x0000000b05057227 */ /* 0x000fe200078e0004 */
[----:B------:R-:W-:-:S02]  /*06b0*/  LOP3.LUT R11, R7, R9, RZ, 0xfc, !PT ;  /* 0x00000009070b7212 */ /* 0x000fc400078efcff */
[----:B------:R-:W-:Y:S02]  /*06c0*/  LOP3.LUT R19, R7, 0x20, R9, 0xfe, !PT ;  /* 0x0000002007137812 */ /* 0x000fe400078efe09 */
[----:B------:R-:W-:Y:S02]  /*06d0*/  SEL R4, R6, R3, !P0 ;  /* 0x0000000306047207 */ /* 0x000fe40004000000 */
[----:B------:R-:W-:Y:S02]  /*06e0*/  SGXT.U32 R6, R8, 0x3 ;  /* 0x000000030806781a */ /* 0x000fe40000000000 */
[----:B------:R-:W-:Y:S01]  /*06f0*/  IABS R8, R0 ;  /* 0x0000000000087213 */ /* 0x000fe20000000000 */
[----:B------:R-:W-:Y:S01]  /*0700*/  IMAD.SHL.U32 R4, R4, 0x80, RZ ;  /* 0x0000008004047824 */ /* 0x000fe200078e00ff */
[----:B------:R-:W-:Y:S02]  /*0710*/  IABS R10, R11 ;  /* 0x0000000b000a7213 */ /* 0x000fe40000000000 */
[----:B------:R-:W-:Y:S01]  /*0720*/  IABS R12, R19 ;  /* 0x00000013000c7213 */ /* 0x000fe20000000000 */
[----:B------:R-:W-:Y:S01]  /*0730*/  IMAD.MOV R13, RZ, RZ, -R8 ;  /* 0x000000ffff0d7224 */ /* 0x000fe200078e0a08 */
[----:B------:R-:W-:Y:S01]  /*0740*/  LOP3.LUT R3, R7, R6, RZ, 0xfc, !PT ;  /* 0x0000000607037212 */ /* 0x000fe200078efcff */
[----:B------:R-:W-:Y:S01]  /*0750*/  IMAD.HI.U32 R6, R5, R10, RZ ;  /* 0x0000000a05067227 */ /* 0x000fe200078e00ff */
[----:B------:R-:W-:-:S02]  /*0760*/  LOP3.LUT R20, R4, R9, RZ, 0xfc, !PT ;  /* 0x0000000904147212 */ /* 0x000fc400078efcff */
[----:B------:R-:W-:Y:S01]  /*0770*/  ISETP.GE.AND P1, PT, R11, RZ, PT ;  /* 0x000000ff0b00720c */ /* 0x000fe20003f26270 */
[----:B------:R-:W-:Y:S01]  /*0780*/  IMAD.HI.U32 R5, R5, R12, RZ ;  /* 0x0000000c05057227 */ /* 0x000fe200078e00ff */
[----:B------:R-:W-:Y:S02]  /*0790*/  LOP3.LUT R24, R4, 0x40, R9, 0xfe, !PT ;  /* 0x0000004004187812 */ /* 0x000fe400078efe09 */
[----:B------:R-:W-:Y:S01]  /*07a0*/  LOP3.LUT R26, R4, 0x60, R9, 0xfe, !PT ;  /* 0x00000060041a7812 */ /* 0x000fe200078efe09 */
[-C--:B------:R-:W-:Y:S01]  /*07b0*/  IMAD R10, R6, R13.reuse, R10 ;  /* 0x0000000d060a7224 */ /* 0x080fe200078e020a */
[----:B------:R-:W-:Y:S01]  /*07c0*/  LOP3.LUT R22, R4, 0x20, R9, 0xfe, !PT ;  /* 0x0000002004167812 */ /* 0x000fe200078efe09 */
[----:B------:R-:W-:Y:S01]  /*07d0*/  IMAD R12, R5, R13, R12 ;  /* 0x0000000d050c7224 */ /* 0x000fe200078e020c */
[----:B------:R-:W-:Y:S01]  /*07e0*/  LOP3.LUT R5, R9, 0x20, RZ, 0xfc, !PT ;  /* 0x0000002009057812 */ /* 0x000fe200078efcff */
[----:B------:R-:W-:Y:S01]  /*07f0*/  IMAD.SHL.U32 R11, R2, 0x8, RZ ;  /* 0x00000008020b7824 */ /* 0x000fe200078e00ff */
[C---:B------:R-:W-:Y:S01]  /*0800*/  ISETP.GT.U32.AND P0, PT, R21.reuse, R10, PT ;  /* 0x0000000a1500720c */ /* 0x040fe20003f04070 */
[----:B------:R-:W-:Y:S01]  /*0810*/  IMAD.HI R7, R20, 0x2aaaaaab, RZ ;  /* 0x2aaaaaab14077827 */ /* 0x000fe200078e02ff */
[----:B------:R-:W-:-:S02]  /*0820*/  ISETP.GT.U32.AND P2, PT, R21, R12, PT ;  /* 0x0000000c1500720c */ /* 0x000fc40003f44070 */
[----:B------:R-:W-:Y:S01]  /*0830*/  LOP3.LUT R14, R11, 0x18, R2, 0x48, !PT ;  /* 0x000000180b0e7812 */ /* 0x000fe200078e4802 */
[----:B------:R-:W-:Y:S01]  /*0840*/  IMAD.HI R15, R24, 0x2aaaaaab, RZ ;  /* 0x2aaaaaab180f7827 */ /* 0x000fe200078e02ff */
[----:B------:R-:W-:Y:S02]  /*0850*/  SHF.R.U32.HI R8, RZ, 0x1f, R7 ;  /* 0x0000001fff087819 */ /* 0x000fe40000011607 */
[----:B------:R-:W-:Y:S01]  /*0860*/  LOP3.LUT R6, R9, 0x40, RZ, 0xfc, !PT ;  /* 0x0000004009067812 */ /* 0x000fe200078efcff */
[----:B------:R-:W-:Y:S01]  /*0870*/  IMAD.HI R17, R26, 0x2aaaaaab, RZ ;  /* 0x2aaaaaab1a117827 */ /* 0x000fe200078e02ff */
[----:B------:R-:W-:Y:S02]  /*0880*/  LEA.HI R13, R7, R8, RZ, 0x17 ;  /* 0x00000008070d7211 */ /* 0x000fe400078fb8ff */
[----:B------:R-:W-:Y:S01]  /*0890*/  SHF.R.U32.HI R16, RZ, 0x1f, R15 ;  /* 0x0000001fff107819 */ /* 0x000fe2000001160f */
[--C-:B------:R-:W-:Y:S01]  /*08a0*/  @!P0 IMAD.IADD R10, R10, 0x1, -R21.reuse ;  /* 0x000000010a0a8824 */ /* 0x100fe200078e0a15 */
[C---:B------:R-:W-:Y:S01]  /*08b0*/  LOP3.LUT R7, R9.reuse, 0x60, RZ, 0xfc, !PT ;  /* 0x0000006009077812 */ /* 0x040fe200078efcff */
[----:B------:R-:W-:Y:S01]  /*08c0*/  @!P2 IMAD.IADD R12, R12, 0x1, -R21 ;  /* 0x000000010c0ca824 */ /* 0x000fe200078e0a15 */
[----:B------:R-:W-:Y:S01]  /*08d0*/  SHF.R.U32.HI R18, RZ, 0x1f, R17 ;  /* 0x0000001fff127819 */ /* 0x000fe20000011611 */
[----:B------:R-:W-:Y:S01]  /*08e0*/  IMAD R8, R9, 0x20, R14 ;  /* 0x0000002009087824 */ /* 0x000fe200078e020e */
[C---:B------:R-:W-:Y:S01]  /*08f0*/  ISETP.GT.U32.AND P0, PT, R21.reuse, R10, PT ;  /* 0x0000000a1500720c */ /* 0x040fe20003f04070 */
[----:B------:R-:W-:Y:S01]  /*0900*/  IMAD.HI R9, R22, 0x2aaaaaab, RZ ;  /* 0x2aaaaaab16097827 */ /* 0x000fe200078e02ff */
[----:B------:R-:W-:-:S02]  /*0910*/  ISETP.GT.U32.AND P2, PT, R21, R12, PT ;  /* 0x0000000c1500720c */ /* 0x000fc40003f44070 */
[----:B------:R-:W-:Y:S01]  /*0920*/  ISETP.GE.AND P3, PT, R19, RZ, PT ;  /* 0x000000ff1300720c */ /* 0x000fe20003f66270 */
[--C-:B------:R-:W-:Y:S01]  /*0930*/  IMAD R5, R5, 0x20, R14.reuse ;  /* 0x0000002005057824 */ /* 0x100fe200078e020e */
[----:B------:R-:W-:Y:S01]  /*0940*/  LEA.HI R15, R15, R16, RZ, 0x17 ;  /* 0x000000100f0f7211 */ /* 0x000fe200078fb8ff */
[--C-:B------:R-:W-:Y:S01]  /*0950*/  IMAD R6, R6, 0x20, R14.reuse ;  /* 0x0000002006067824 */ /* 0x100fe200078e020e */
[----:B------:R-:W-:Y:S01]  /*0960*/  LEA.HI R19, R17, R18, RZ, 0x17 ;  /* 0x0000001211137211 */ /* 0x000fe200078fb8ff */
[----:B------:R-:W-:Y:S01]  /*0970*/  IMAD R7, R7, 0x20, R14 ;  /* 0x0000002007077824 */ /* 0x000fe200078e020e */
[----:B------:R-:W1:Y:S01]  /*0980*/  LDC.64 R16, c[0x0][0x210] ;  /* 0x00008400ff107b82 */ /* 0x000e620000000a00 */
[----:B------:R-:W-:Y:S02]  /*0990*/  SHF.R.U32.HI R14, RZ, 0x1f, R9 ;  /* 0x0000001fff0e7819 */ /* 0x000fe40000011609 */
[--C-:B------:R-:W-:Y:S01]  /*09a0*/  @!P0 IMAD.IADD R10, R10, 0x1, -R21.reuse ;  /* 0x000000010a0a8824 */ /* 0x100fe200078e0a15 */
[----:B------:R-:W-:Y:S01]  /*09b0*/  ISETP.NE.AND P0, PT, R0, RZ, PT ;  /* 0x000000ff0000720c */ /* 0x000fe20003f05270 */
[----:B------:R-:W-:Y:S01]  /*09c0*/  @!P2 IMAD.IADD R12, R12, 0x1, -R21 ;  /* 0x000000010c0ca824 */ /* 0x000fe200078e0a15 */
[----:B------:R-:W-:Y:S01]  /*09d0*/  LEA.HI R9, R9, R14, RZ, 0x17 ;  /* 0x0000000e09097211 */ /* 0x000fe200078fb8ff */
[----:B------:R-:W-:Y:S01]  /*09e0*/  @!P1 IMAD.MOV R10, RZ, RZ, -R10 ;  /* 0x000000ffff0a9224 */ /* 0x000fe200078e0a0a */
[----:B------:R-:W-:Y:S01]  /*09f0*/  LOP3.LUT R11, R11, 0x18, RZ, 0xc0, !PT ;  /* 0x000000180b0b7812 */ /* 0x000fe200078ec0ff */
[----:B------:R-:W-:Y:S01]  /*0a00*/  @!P3 IMAD.MOV R12, RZ, RZ, -R12 ;  /* 0x000000ffff0cb224 */ /* 0x000fe200078e0a0c */
[----:B------:R-:W-:Y:S01]  /*0a10*/  LEA R25, R8, UR14, 0x1 ;  /* 0x0000000e08197c11 */ /* 0x000fe2000f8e08ff */
[----:B------:R-:W-:Y:S01]  /*0a20*/  IMAD R18, R9, -0xc00, R22 ;  /* 0xfffff40009127824 */ /* 0x000fe200078e0216 */
[----:B------:R-:W-:Y:S01]  /*0a30*/  LOP3.LUT R9, RZ, R0, RZ, 0x33, !PT ;  /* 0x00000000ff097212 */ /* 0x000fe200078e33ff */
[----:B------:R-:W-:Y:S01]  /*0a40*/  IMAD R14, R13, -0xc00, R20 ;  /* 0xfffff4000d0e7824 */ /* 0x000fe200078e0214 */
[----:B------:R-:W-:Y:S01]  /*0a50*/  LEA R33, R5, UR14, 0x1 ;  /* 0x0000000e05217c11 */ /* 0x000fe2000f8e08ff */
[----:B------:R-:W-:Y:S01]  /*0a60*/  IMAD R20, R15, -0xc00, R24 ;  /* 0xfffff4000f147824 */ /* 0x000fe200078e0218 */
[----:B------:R-:W-:Y:S01]  /*0a70*/  SEL R10, R9, R10, !P0 ;  /* 0x0000000a090a7207 */ /* 0x000fe20004000000 */
[----:B------:R-:W-:Y:S01]  /*0a80*/  IMAD R22, R19, -0xc00, R26 ;  /* 0xfffff40013167824 */ /* 0x000fe200078e021a */
[----:B------:R-:W-:Y:S01]  /*0a90*/  SEL R12, R9, R12, !P0 ;  /* 0x0000000c090c7207 */ /* 0x000fe20004000000 */
[--C-:B------:R-:W-:Y:S01]  /*0aa0*/  IMAD R19, R14, 0xc00, R11.reuse ;  /* 0x00000c000e137824 */ /* 0x100fe200078e020b */
[----:B------:R-:W-:Y:S01]  /*0ab0*/  LEA R35, R6, UR14, 0x1 ;  /* 0x0000000e06237c11 */ /* 0x000fe2000f8e08ff */
[--C-:B------:R-:W-:Y:S01]  /*0ac0*/  IMAD R15, R10, 0xc00, R11.reuse ;  /* 0x00000c000a0f7824 */ /* 0x100fe200078e020b */
[----:B------:R-:W-:Y:S01]  /*0ad0*/  LEA R37, R7, UR14, 0x1 ;  /* 0x0000000e07257c11 */ /* 0x000fe2000f8e08ff */
[--C-:B------:R-:W-:Y:S01]  /*0ae0*/  IMAD R9, R12, 0xc00, R11.reuse ;  /* 0x00000c000c097824 */ /* 0x100fe200078e020b */
[----:B------:R-:W-:Y:S01]  /*0af0*/  LOP3.LUT R92, R92, 0x7fffffc, RZ, 0xc0, !PT ;  /* 0x07fffffc5c5c7812 */ /* 0x000fe200078ec0ff */
[----:B------:R-:W-:-:S02]  /*0b00*/  IMAD R27, R18, 0xc00, R11 ;  /* 0x00000c00121b7824 */ /* 0x000fc400078e020b */
[----:B-1----:R-:W-:-:S04]  /*0b10*/  IMAD.WIDE R14, R15, 0x2, R16 ;  /* 0x000000020f0e7825 */ /* 0x002fc800078e0210 */
[----:B------:R-:W-:Y:S01]  /*0b20*/  IMAD R29, R20, 0xc00, R11 ;  /* 0x00000c00141d7824 */ /* 0x000fe200078e020b */
[----:B------:R-:W-:Y:S01]  /*0b30*/  @!PT LDS RZ, [RZ] ;  /* 0x00000000fffff984 */ /* 0x000fe20000000800 */
[----:B------:R-:W-:Y:S01]  /*0b40*/  @!PT LDS RZ, [RZ] ;  /* 0x00000000fffff984 */ /* 0x000fe20000000800 */
[----:B------:R-:W-:Y:S01]  /*0b50*/  @!PT LDS RZ, [RZ] ;  /* 0x00000000fffff984 */ /* 0x000fe20000000800 */
[----:B------:R-:W-:Y:S01]  /*0b60*/  LDGSTS.E.BYPASS.128 [R25], desc[UR18][R14.64] ;  /* 0x000000000e197fae */ /* 0x000fe2000b901c52 */
[----:B------:R-:W-:Y:S01]  /*0b70*/  IMAD.WIDE R16, R9, 0x2, R16 ;  /* 0x0000000209107825 */ /* 0x000fe200078e0210 */
[----:B------:R-:W-:-:S03]  /*0b80*/  IADD3 R9, P0, R14, 0x80, RZ ;  /* 0x000000800e097810 */ /* 0x000fc60007f1e0ff */
[----:B------:R-:W-:Y:S01]  /*0b90*/  IMAD R11, R22, 0xc00, R11 ;  /* 0x00000c00160b7824 */ /* 0x000fe200078e020b */
[----:B------:R-:W-:Y:S01]  /*0ba0*/  LDGSTS.E.BYPASS.128 [R33], desc[UR18][R16.64] ;  /* 0x0000000010217fae */ /* 0x000fe2000b901c52 */
[--C-:B----4-:R-:W-:Y:S01]  /*0bb0*/  IMAD.WIDE R18, R19, 0x2, R30.reuse ;  /* 0x0000000213127825 */ /* 0x110fe200078e021e */
[----:B------:R-:W-:Y:S02]  /*0bc0*/  IADD3 R10, P1, R16, 0x80, RZ ;  /* 0x00000080100a7810 */ /* 0x000fe40007f3e0ff */
[----:B------:R-:W0:Y:S01]  /*0bd0*/  LDGDEPBAR ;  /* 0x00000000000079af */ /* 0x000e220000000000 */
[----:B------:R-:W-:-:S03]  /*0be0*/  IMAD.WIDE R26, R27, 0x2, R30 ;  /* 0x000000021b1a7825 */ /* 0x000fc600078e021e */
[----:B------:R-:W-:Y:S01]  /*0bf0*/  LDGSTS.E.BYPASS.128 [R25+0x3000], desc[UR18][R18.64] ;  /* 0x0300000012197fae */ /* 0x000fe2000b901c52 */
[--C-:B------:R-:W-:Y:S01]  /*0c00*/  IMAD.WIDE R28, R29, 0x2, R30.reuse ;  /* 0x000000021d1c7825 */ /* 0x100fe200078e021e */
[----:B------:R-:W-:Y:S02]  /*0c10*/  IADD3 R20, P2, R26, 0x80, RZ ;  /* 0x000000801a147810 */ /* 0x000fe40007f5e0ff */
[----:B------:R-:W-:Y:S01]  /*0c20*/  LDGSTS.E.BYPASS.128 [R33+0x3000], desc[UR18][R26.64] ;  /* 0x030000001a217fae */ /* 0x000fe2000b901c52 */
[----:B------:R-:W-:-:S03]  /*0c30*/  IMAD.WIDE R30, R11, 0x2, R30 ;  /* 0x000000020b1e7825 */ /* 0x000fc600078e021e */
[----:B------:R-:W-:Y:S01]  /*0c40*/  LDGSTS.E.BYPASS.128 [R35+0x3000], desc[UR18][R28.64] ;  /* 0x030000001c237fae */ /* 0x000fe2000b901c52 */
[----:B------:R-:W-:Y:S01]  /*0c50*/  IMAD.X R11, RZ, RZ, R15, P0 ;  /* 0x000000ffff0b7224 */ /* 0x000fe200000e060f */
[----:B------:R-:W-:Y:S01]  /*0c60*/  IADD3 R12, P0, R18, 0x80, RZ ;  /* 0x00000080120c7810 */ /* 0x000fe20007f1e0ff */
[----:B------:R-:W-:Y:S01]  /*0c70*/  IMAD.X R13, RZ, RZ, R17, P1 ;  /* 0x000000ffff0d7224 */ /* 0x000fe200008e0611 */
[----:B------:R-:W-:Y:S01]  /*0c80*/  LDGSTS.E.BYPASS.128 [R37+0x3000], desc[UR18][R30.64] ;  /* 0x030000001e257fae */ /* 0x000fe2000b901c52 */
[----:B------:R-:W-:Y:S01]  /*0c90*/  IADD3 R22, P1, R28, 0x80, RZ ;  /* 0x000000801c167810 */ /* 0x000fe20007f3e0ff */
[----:B------:R-:W-:Y:S02]  /*0ca0*/  IMAD.X R88, RZ, RZ, R27, P2 ;  /* 0x000000ffff587224 */ /* 0x000fe400010e061b */
[----:B------:R-:W0:Y:S01]  /*0cb0*/  LDGDEPBAR ;  /* 0x00000000000079af */ /* 0x000e220000000000 */
[----:B------:R-:W-:Y:S01]  /*0cc0*/  IMAD.X R21, RZ, RZ, R19, P0 ;  /* 0x000000ffff157224 */ /* 0x000fe200000e0613 */
[----:B------:R-:W-:Y:S01]  /*0cd0*/  BAR.SYNC.DEFER_BLOCKING 0x0 ;  /* 0x0000000000007b1d */ /* 0x000fe20000010000 */
[----:B------:R-:W-:Y:S01]  /*0ce0*/  IADD3 R23, P0, R30, 0x80, RZ ;  /* 0x000000801e177810 */ /* 0x000fe20007f1e0ff */
[----:B------:R-:W-:-:S04]  /*0cf0*/  IMAD.X R89, RZ, RZ, R29, P1 ;  /* 0x000000ffff597224 */ /* 0x000fc800008e061d */
[----:B------:R-:W-:Y:S01]  /*0d00*/  IMAD.X R90, RZ, RZ, R31, P0 ;  /* 0x000000ffff5a7224 */ /* 0x000fe200000e061f */
[----:B------:R-:W-:Y:S01]  /*0d10*/  @!PT LDS RZ, [RZ] ;  /* 0x00000000fffff984 */ /* 0x000fe20000000800 */
[----:B------:R-:W-:Y:S01]  /*0d20*/  @!PT LDS RZ, [RZ] ;  /* 0x00000000fffff984 */ /* 0x000fe20000000800 */
[----:B------:R-:W-:Y:S01]  /*0d30*/  @!PT LDS RZ, [RZ] ;  /* 0x00000000fffff984 */ /* 0x000fe20000000800 */
[----:B------:R-:W-:Y:S04]  /*0d40*/  LDGSTS.E.BYPASS.128 [R25+0x1000], desc[UR18][R14.64+0x40] ;  /* 0x010000400e197fae */ /* 0x000fe8000b901c52 */
[----:B------:R-:W-:Y:S04]  /*0d50*/  LDGSTS.E.BYPASS.128 [R33+0x1000], desc[UR18][R16.64+0x40] ;  /* 0x0100004010217fae */ /* 0x000fe8000b901c52 */
[----:B------:R-:W0:Y:S04]  /*0d60*/  LDGDEPBAR ;  /* 0x00000000000079af */ /* 0x000e280000000000 */
[----:B------:R1:W-:Y:S04]  /*0d70*/  LDGSTS.E.BYPASS.128 [R25+0x5000], desc[UR18][R18.64+0x40] ;  /* 0x0500004012197fae */ /* 0x0003e8000b901c52 */
[----:B------:R2:W-:Y:S04]  /*0d80*/  LDGSTS.E.BYPASS.128 [R33+0x5000], desc[UR18][R26.64+0x40] ;  /* 0x050000401a217fae */ /* 0x0005e8000b901c52 */
[----:B------:R3:W-:Y:S04]  /*0d90*/  LDGSTS.E.BYPASS.128 [R35+0x5000], desc[UR18][R28.64+0x40] ;  /* 0x050000401c237fae */ /* 0x0007e8000b901c52 */
[----:B------:R4:W-:Y:S01]  /*0da0*/  LDGSTS.E.BYPASS.128 [R37+0x5000], desc[UR18][R30.64+0x40] ;  /* 0x050000401e257fae */ /* 0x0009e2000b901c52 */
[----:B-1----:R-:W-:-:S03]  /*0db0*/  CS2R R24, SRZ ;  /* 0x0000000000187805 */ /* 0x002fc6000001ff00 */
[----:B------:R-:W0:Y:S01]  /*0dc0*/  LDGDEPBAR ;  /* 0x00000000000079af */ /* 0x000e220000000000 */
[----:B--2---:R-:W-:Y:S02]  /*0dd0*/  CS2R R26, SRZ ;  /* 0x00000000001a7805 */ /* 0x004fe4000001ff00 */
[----:B------:R-:W-:Y:S02]  /*0de0*/  CS2R R32, SRZ ;  /* 0x0000000000207805 */ /* 0x000fe4000001ff00 */
[----:B---3--:R-:W-:Y:S02]  /*0df0*/  CS2R R28, SRZ ;  /* 0x00000000001c7805 */ /* 0x008fe4000001ff00 */
[----:B------:R-:W-:Y:S02]  /*0e00*/  CS2R R34, SRZ ;  /* 0x0000000000227805 */ /* 0x000fe4000001ff00 */
[----:B----4-:R-:W-:Y:S02]  /*0e10*/  CS2R R30, SRZ ;  /* 0x00000000001e7805 */ /* 0x010fe4000001ff00 */
[----:B------:R-:W-:-:S07]  /*0e20*/  CS2R R36, SRZ ;  /* 0x0000000000247805 */ /* 0x000fce000001ff00 */
.L_x_0:
[----:B------:R-:W1:Y:S01]  /*0e30*/  SHFL.IDX PT, R14, R92, RZ, 0x1f ;  /* 0x00001fff5c0e7589 */ /* 0x000e6200000e0000 */
[----:B------:R-:W-:Y:S01]  /*0e40*/  UIADD3 UR6, UR6, 0x1, URZ ;  /* 0x0000000106067890 */ /* 0x000fe2000fffe03f */
[----:B------:R-:W-:-:S04]  /*0e50*/  DEPBAR.LE SB0, 0x2 ;  /* 0x000080800000791a */ /* 0x000fc80000000000 */
[----:B------:R-:W-:Y:S01]  /*0e60*/  UISETP.GE.AND UP0, UPT, UR6, 0x3, UPT ;  /* 0x000000030600788c */ /* 0x000fe2000bf06270 */
[----:B------:R-:W-:Y:S01]  /*0e70*/  BAR.SYNC.DEFER_BLOCKING 0x0 ;  /* 0x0000000000007b1d */ /* 0x000fe20000010000 */
[----:B------:R-:W-:Y:S01]  /*0e80*/  UIADD3 UR15, UR15, 0x1, URZ ;  /* 0x000000010f0f7890 */ /* 0x000fe2000fffe03f */
[----:B------:R-:W-:Y:S01]  /*0e90*/  VIADD R93, R93, 0x20 ;  /* 0x000000205d5d7836 */ /* 0x000fe20000000000 */
[----:B------:R-:W-:Y:S01]  /*0ea0*/  USEL UR16, UR6, URZ, !UP0 ;  /* 0x0000003f06107287 */ /* 0x000fe2000c000000 */
[----:B------:R-:W-:Y:S02]  /*0eb0*/  IADD3 R18, P1, R9, UR4, RZ ;  /* 0x0000000409127c10 */ /* 0x000fe4000ff3e0ff */
[----:B------:R-:W-:Y:S01]  /*0ec0*/  UMOV UR11, 0x80000020 ;  /* 0x80000020000b7882 */ /* 0x000fe20000000000 */
[----:B------:R-:W-:Y:S01]  /*0ed0*/  ULEA UR6, UR16, UR14, 0xc ;  /* 0x0000000e10067291 */ /* 0x000fe2000f8e603f */
[----:B------:R-:W-:Y:S02]  /*0ee0*/  ISETP.GE.U32.AND P0, PT, R93, 0xbc0, PT ;  /* 0x00000bc05d00780c */ /* 0x000fe40003f06070 */
[----:B------:R-:W-:Y:S01]  /*0ef0*/  IADD3.X R19, R11, UR5, RZ, P1, !PT ;  /* 0x000000050b137c10 */ /* 0x000fe20008ffe4ff */
[----:B------:R-:W-:Y:S01]  /*0f00*/  USHF.R.U32.HI UR8, URZ, 0x4, UR6 ;  /* 0x000000043f087899 */ /* 0x000fe20008011606 */
[----:B------:R-:W-:Y:S01]  /*0f10*/  IADD3 R16, P1, R10, UR4, RZ ;  /* 0x000000040a107c10 */ /* 0x000fe2000ff3e0ff */
[----:B------:R-:W-:-:S02]  /*0f20*/  ULEA UR6, UR16, UR17, 0xd ;  /* 0x0000001110067291 */ /* 0x000fc4000f8e683f */
[----:B------:R-:W-:Y:S01]  /*0f30*/  ULOP3.LUT UR8, UR8, 0x3fff, URZ, 0xc0, !UPT ;  /* 0x00003fff08087892 */ /* 0x000fe2000f8ec03f */
[----:B------:R-:W-:Y:S01]  /*0f40*/  IADD3.X R17, R13, UR5, RZ, P1, !PT ;  /* 0x000000050d117c10 */ /* 0x000fe20008ffe4ff */
[----:B------:R-:W-:Y:S01]  /*0f50*/  USHF.R.U32.HI UR6, URZ, 0x4, UR6 ;  /* 0x000000043f067899 */ /* 0x000fe20008011606 */
[----:B-1----:R-:W-:Y:S02]  /*0f60*/  R2UR UR7, R14 ;  /* 0x000000000e0772ca */ /* 0x002fe400000e0000 */
[----:B------:R-:W-:Y:S01]  /*0f70*/  IADD3 R14, P1, R12, UR4, RZ ;  /* 0x000000040c0e7c10 */ /* 0x000fe2000ff3e0ff */
[----:B------:R-:W-:Y:S01]  /*0f80*/  ULOP3.LUT UR6, UR6, 0x3fff, URZ, 0xc0, !UPT ;  /* 0x00003fff06067892 */ /* 0x000fe2000f8ec03f */
[----:B------:R-:W-:-:S03]  /*0f90*/  WARPGROUP.ARRIVE ;  /* 0x00000000000079c5 */ /* 0x000fc60000000000 */
[----:B------:R-:W-:-:S06]  /*0fa0*/  ULOP3.LUT UR10, UR6, 0x2000000, URZ, 0xfc, !UPT ;  /* 0x02000000060a7892 */ /* 0x000fcc000f8efc3f */
[----:B------:R-:W-:-:S04]  /*0fb0*/  USHF.L.U32 UR7, UR7, 0x6, URZ ;  /* 0x0000000607077899 */ /* 0x000fc8000800063f */
[----:B------:R-:W-:-:S04]  /*0fc0*/  ULOP3.LUT UR7, UR7, 0xc0, URZ, 0xc0, !UPT ;  /* 0x000000c007077892 */ /* 0x000fc8000f8ec03f */
[----:B------:R-:W-:-:S03]  /*0fd0*/  UIADD3 UR12, UP0, UR7, UR8, URZ ;  /* 0x00000008070c7290 */ /* 0x000fc6000ff1e03f */
[----:B------:R-:W-:Y:S01]  /*0fe0*/  UMOV UR7, URZ ;  /* 0x0000003f00077c82 */ /* 0x000fe20008000000 */
[----:B------:R-:W-:Y:S02]  /*0ff0*/  UIADD3.X UR13, URZ, URZ, URZ, UP0, !UPT ;  /* 0x0000003f3f0d7290 */ /* 0x000fe400087fe43f */
[----:B------:R-:W-:Y:S02]  /*1000*/  ULOP3.LUT UR8, UR12, 0x1000000, URZ, 0xfc, !UPT ;  /* 0x010000000c087892 */ /* 0x000fe4000f8efc3f */
[----:B------:R-:W-:Y:S02]  /*1010*/  ULOP3.LUT UR9, UR13, 0x80000020, URZ, 0xfc, !UPT ;  /* 0x800000200d097892 */ /* 0x000fe4000f8efc3f */
[----:B------:R-:W-:-:S04]  /*1020*/  UISETP.GE.AND UP0, UPT, UR15, 0x3, UPT ;  /* 0x000000030f00788c */ /* 0x000fc8000bf06270 */
[----:B------:R-:W-:-:S03]  /*1030*/  USEL UR15, UR15, URZ, !UP0 ;  /* 0x0000003f0f0f7287 */ /* 0x000fc6000c000000 */
[----:B------:R-:W-:Y:S01]  /*1040*/  HGMMA.64x128x16.F32.BF16 R24, gdesc[UR8], R24 ;  /* 0x01e00000081879f0 */ /* 0x000fe20008701818 */
[----:B------:R-:W-:Y:S01]  /*1050*/  UMOV UR8, 0x1000002 ;  /* 0x0100000200087882 */ /* 0x000fe20000000000 */
[----:B------:R-:W-:Y:S01]  /*1060*/  UMOV UR9, 0x80000020 ;  /* 0x8000002000097882 */ /* 0x000fe20000000000 */
[----:B------:R-:W-:Y:S01]  /*1070*/  UMOV UR10, 0x2000002 ;  /* 0x02000002000a7882 */ /* 0x000fe20000000000 */
[----:B------:R-:W-:Y:S01]  /*1080*/  UMOV UR11, 0x80000020 ;  /* 0x80000020000b7882 */ /* 0x000fe20000000000 */
[----:B------:R-:W-:Y:S02]  /*1090*/  UIADD3.64 UR8, UR12, UR8, URZ ;  /* 0x000000080c087297 */ /* 0x000fe4000fffe03f */
[----:B------:R-:W-:Y:S02]  /*10a0*/  UIADD3.64 UR10, UR6, UR10, URZ ;  /* 0x0000000a060a7297 */ /* 0x000fe4000fffe03f */
[----:B------:R-:W-:-:S06]  /*10b0*/  ULEA UR6, UR15, UR14, 0xc ;  /* 0x0000000e0f067291 */ /* 0x000fcc000f8e603f */
[----:B------:R-:W-:Y:S01]  /*10c0*/  LEA R15, R8, UR6, 0x1 ;  /* 0x00000006080f7c11 */ /* 0x000fe2000f8e08ff */
[----:B------:R-:W-:Y:S03]  /*10d0*/  HGMMA.64x128x16.F32.BF16 R24, gdesc[UR8], R24, gsb0 ;  /* 0x01e00000081879f0 */ /* 0x000fe60008001818 */
[----:B------:R-:W-:Y:S02]  /*10e0*/  WARPGROUP.DEPBAR.LE gsb0, 0x1 ;  /* 0x00008000000079c5 */ /* 0x000fe40000010100 */
[----:B------:R-:W-:Y:S06]  /*10f0*/  BAR.SYNC.DEFER_BLOCKING 0x0 ;  /* 0x0000000000007b1d */ /* 0x000fec0000010000 */
[----:B------:R-:W-:Y:S01]  /*1100*/  @!PT LDS RZ, [RZ] ;  /* 0x00000000fffff984 */ /* 0x000fe20000000800 */
[----:B------:R-:W-:Y:S01]  /*1110*/  @!PT LDS RZ, [RZ] ;  /* 0x00000000fffff984 */ /* 0x000fe20000000800 */
[----:B------:R-:W-:Y:S01]  /*1120*/  @!PT LDS RZ, [RZ] ;  /* 0x00000000fffff984 */ /* 0x000fe20000000800 */
[----:B------:R1:W-:Y:S02]  /*1130*/  LDGSTS.E.BYPASS.128 [R15], desc[UR18][R18.64], !P0 ;  /* 0x00000000120f7fae */ /* 0x0003e4000c101c52 */
[----:B-1----:R-:W-:Y:S01]  /*1140*/  LEA R19, R5, UR6, 0x1 ;  /* 0x0000000605137c11 */ /* 0x002fe2000f8e08ff */
[----:B------:R-:W-:Y:S01]  /*1150*/  ULEA UR6, UR15, UR17, 0xd ;  /* 0x000000110f067291 */ /* 0x000fe2000f8e683f */
[----:B------:R-:W-:-:S03]  /*1160*/  IADD3.X R15, R21, UR5, RZ, P1, !PT ;  /* 0x00000005150f7c10 */ /* 0x000fc60008ffe4ff */
[----:B------:R1:W-:Y:S02]  /*1170*/  LDGSTS.E.BYPASS.128 [R19], desc[UR18][R16.64], !P0 ;  /* 0x0000000010137fae */ /* 0x0003e4000c101c52 */
[----:B------:R-:W-:Y:S02]  /*1180*/  LEA R18, R5, UR6, 0x1 ;  /* 0x0000000605127c11 */ /* 0x000fe4000f8e08ff */
[----:B------:R-:W0:Y:S01]  /*1190*/  LDGDEPBAR ;  /* 0x00000000000079af */ /* 0x000e220000000000 */
[----:B-1----:R-:W-:-:S05]  /*11a0*/  LEA R17, R8, UR6, 0x1 ;  /* 0x0000000608117c11 */ /* 0x002fca000f8e08ff */
[----:B------:R1:W-:Y:S02]  /*11b0*/  LDGSTS.E.BYPASS.128 [R17], desc[UR18][R14.64], !P0 ;  /* 0x000000000e117fae */ /* 0x0003e4000c101c52 */
[----:B-1----:R-:W-:-:S04]  /*11c0*/  IADD3 R14, P1, R20, UR4, RZ ;  /* 0x00000004140e7c10 */ /* 0x002fc8000ff3e0ff */
[----:B------:R-:W-:Y:S02]  /*11d0*/  IADD3.X R15, R88, UR5, RZ, P1, !PT ;  /* 0x00000005580f7c10 */ /* 0x000fe40008ffe4ff */
[----:B------:R-:W-:-:S03]  /*11e0*/  IADD3 R16, P1, R22, UR4, RZ ;  /* 0x0000000416107c10 */ /* 0x000fc6000ff3e0ff */
[----:B------:R1:W-:Y:S01]  /*11f0*/  LDGSTS.E.BYPASS.128 [R18], desc[UR18][R14.64], !P0 ;  /* 0x000000000e127fae */ /* 0x0003e2000c101c52 */
[----:B------:R-:W-:Y:S02]  /*1200*/  IADD3.X R17, R89, UR5, RZ, P1, !PT ;  /* 0x0000000559117c10 */ /* 0x000fe40008ffe4ff */
[----:B-1----:R-:W-:Y:S02]  /*1210*/  LEA R15, R6, UR6, 0x1 ;  /* 0x00000006060f7c11 */ /* 0x002fe4000f8e08ff */
[----:B------:R-:W-:Y:S01]  /*1220*/  IADD3 R18, P1, R23, UR4, RZ ;  /* 0x0000000417127c10 */ /* 0x000fe2000ff3e0ff */
[----:B------:R-:W-:Y:S02]  /*1230*/  UIADD3 UR4, UP0, UR4, 0x40, URZ ;  /* 0x0000004004047890 */ /* 0x000fe4000ff1e03f */
[----:B------:R1:W-:Y:S01]  /*1240*/  LDGSTS.E.BYPASS.128 [R15], desc[UR18][R16.64], !P0 ;  /* 0x00000000100f7fae */ /* 0x0003e2000c101c52 */
[----:B------:R-:W-:Y:S01]  /*1250*/  IADD3.X R19, R90, UR5, RZ, P1, !PT ;  /* 0x000000055a137c10 */ /* 0x000fe20008ffe4ff */
[----:B------:R-:W-:Y:S01]  /*1260*/  UIADD3.X UR5, URZ, UR5, URZ, UP0, !UPT ;  /* 0x000000053f057290 */ /* 0x000fe200087fe43f */
[----:B-1----:R-:W-:Y:S01]  /*1270*/  LEA R17, R7, UR6, 0x1 ;  /* 0x0000000607117c11 */ /* 0x002fe2000f8e08ff */
[----:B------:R-:W-:-:S04]  /*1280*/  UMOV UR6, UR16 ;  /* 0x0000001000067c82 */ /* 0x000fc80008000000 */
[----:B------:R1:W-:Y:S01]  /*1290*/  LDGSTS.E.BYPASS.128 [R17], desc[UR18][R18.64], !P0 ;  /* 0x0000000012117fae */ /* 0x0003e2000c101c52 */
[----:B------:R-:W-:-:S03]  /*12a0*/  ISETP.GE.U32.AND P0, PT, R93, 0xbe0, PT ;  /* 0x00000be05d00780c */ /* 0x000fc60003f06070 */
[----:B------:R-:W0:Y:S10]  /*12b0*/  LDGDEPBAR ;  /* 0x00000000000079af */ /* 0x000e340000000000 */
[----:B-1----:R-:W-:Y:S05]  /*12c0*/  @!P0 BRA `(.L_x_0) ;  /* 0xfffffff800d88947 */ /* 0x002fea000383ffff */
[----:B------:R-:W-:Y:S02]  /*12d0*/  WARPGROUP.DEPBAR.LE gsb0, 0x0 ;  /* 0x00008000000079c5 */ /* 0x000fe40000010000 */
[----:B------:R-:W-:-:S04]  /*12e0*/  DEPBAR.LE SB0, 0x0 ;  /* 0x000080000000791a */ /* 0x000fc80000000000 */
[--C-:B------:R-:W-:Y:S02]  /*12f0*/  SHF.R.U32.HI R5, RZ, 0x1, R2.reuse ;  /* 0x00000001ff057819 */ /* 0x100fe40000011602 */
[----:B------:R-:W-:Y:S02]  /*1300*/  SHF.R.U32.HI R8, RZ, 0x5, R2 ;  /* 0x00000005ff087819 */ /* 0x000fe40000011602 */
[----:B------:R-:W-:Y:S02]  /*1310*/  LOP3.LUT R6, R2, 0xf, RZ, 0xc0, !PT ;  /* 0x0000000f02067812 */ /* 0x000fe400078ec0ff */
[----:B------:R-:W-:Y:S02]  /*1320*/  LOP3.LUT R7, R5, 0x8, RZ, 0xc0, !PT ;  /* 0x0000000805077812 */ /* 0x000fe400078ec0ff */
[----:B------:R-:W-:Y:S02]  /*1330*/  LOP3.LUT R5, R8, 0x3, RZ, 0xc0, !PT ;  /* 0x0000000308057812 */ /* 0x000fe400078ec0ff */
[----:B------:R-:W-:Y:S01]  /*1340*/  F2FP.BF16.F32.PACK_AB R24, R25, R24 ;  /* 0x000000181918723e */ /* 0x000fe200000010ff */
[----:B------:R-:W-:Y:S01]  /*1350*/  IMAD R6, R6, 0x88, R7 ;  /* 0x0000008806067824 */ /* 0x000fe200078e0207 */
[----:B------:R-:W-:Y:S01]  /*1360*/  F2FP.BF16.F32.PACK_AB R25, R27, R26 ;  /* 0x0000001a1b19723e */ /* 0x000fe200000010ff */
[----:B------:R-:W-:Y:S01]  /*1370*/  IMAD.SHL.U32 R8, R5, 0x2, RZ ;  /* 0x0000000205087824 */ /* 0x000fe200078e00ff */
[----:B------:R-:W-:Y:S01]  /*1380*/  F2FP.BF16.F32.PACK_AB R32, R33, R32 ;  /* 0x000000202120723e */ /* 0x000fe200000010ff */
[----:B------:R-:W-:Y:S01]  /*1390*/  IMAD R5, R5, 0x880, R6 ;  /* 0x0000088005057824 */ /* 0x000fe200078e0206 */
[----:B------:R-:W-:Y:S01]  /*13a0*/  F2FP.BF16.F32.PACK_AB R26, R29, R28 ;  /* 0x0000001c1d1a723e */ /* 0x000fe200000010ff */
[----:B------:R-:W1:Y:S01]  /*13b0*/  LDC.64 R6, c[0x0][0x220] ;  /* 0x00008800ff067b82 */ /* 0x000e620000000a00 */
[----:B------:R-:W-:-:S02]  /*13c0*/  F2FP.BF16.F32.PACK_AB R27, R31, R30 ;  /* 0x0000001e1f1b723e */ /* 0x000fc400000010ff */
[----:B------:R-:W-:Y:S02]  /*13d0*/  F2FP.BF16.F32.PACK_AB R33, R35, R34 ;  /* 0x000000222321723e */ /* 0x000fe400000010ff */
[----:B------:R-:W-:Y:S02]  /*13e0*/  F2FP.BF16.F32.PACK_AB R40, R41, R40 ;  /* 0x000000282928723e */ /* 0x000fe400000010ff */
[----:B------:R-:W-:Y:S01]  /*13f0*/  LEA R5, R5, UR14, 0x1 ;  /* 0x0000000e05057c11 */ /* 0x000fe2000f8e08ff */
[----:B------:R-:W-:Y:S01]  /*1400*/  BAR.SYNC.DEFER_BLOCKING 0x0 ;  /* 0x0000000000007b1d */ /* 0x000fe20000010000 */
[----:B------:R-:W-:Y:S02]  /*1410*/  F2FP.BF16.F32.PACK_AB R34, R37, R36 ;  /* 0x000000242522723e */ /* 0x000fe400000010ff */
[----:B------:R-:W-:Y:S02]  /*1420*/  F2FP.BF16.F32.PACK_AB R35, R39, R38 ;  /* 0x000000262723723e */ /* 0x000fe400000010ff */
[----:B------:R-:W-:-:S02]  /*1430*/  F2FP.BF16.F32.PACK_AB R41, R43, R42 ;  /* 0x0000002a2b29723e */ /* 0x000fc400000010ff */
[----:B------:R-:W-:Y:S02]  /*1440*/  F2FP.BF16.F32.PACK_AB R48, R49, R48 ;  /* 0x000000303130723e */ /* 0x000fe400000010ff */
[----:B------:R-:W-:Y:S01]  /*1450*/  F2FP.BF16.F32.PACK_AB R42, R45, R44 ;  /* 0x0000002c2d2a723e */ /* 0x000fe200000010ff */
[----:B------:R-:W-:Y:S01]  /*1460*/  IMAD.SHL.U32 R45, R2, 0x8, RZ ;  /* 0x00000008022d7824 */ /* 0x000fe200078e00ff */
[----:B------:R-:W-:Y:S02]  /*1470*/  F2FP.BF16.F32.PACK_AB R43, R47, R46 ;  /* 0x0000002e2f2b723e */ /* 0x000fe400000010ff */
[----:B------:R-:W-:Y:S02]  /*1480*/  F2FP.BF16.F32.PACK_AB R49, R51, R50 ;  /* 0x000000323331723e */ /* 0x000fe400000010ff */
[----:B------:R-:W-:Y:S02]  /*1490*/  F2FP.BF16.F32.PACK_AB R56, R57, R56 ;  /* 0x000000383938723e */ /* 0x000fe400000010ff */
[----:B------:R-:W-:-:S02]  /*14a0*/  F2FP.BF16.F32.PACK_AB R50, R53, R52 ;  /* 0x000000343532723e */ /* 0x000fc400000010ff */
[----:B------:R-:W-:Y:S02]  /*14b0*/  F2FP.BF16.F32.PACK_AB R51, R55, R54 ;  /* 0x000000363733723e */ /* 0x000fe400000010ff */
[----:B------:R-:W-:Y:S02]  /*14c0*/  F2FP.BF16.F32.PACK_AB R57, R59, R58 ;  /* 0x0000003a3b39723e */ /* 0x000fe400000010ff */
[----:B------:R-:W-:Y:S01]  /*14d0*/  F2FP.BF16.F32.PACK_AB R64, R65, R64 ;  /* 0x000000404140723e */ /* 0x000fe200000010ff */
[----:B------:R-:W-:Y:S01]  /*14e0*/  STSM.16.M88.4 [R5], R24 ;  /* 0x0000001805007844 */ /* 0x000fe20000000200 */
[----:B------:R-:W-:Y:S02]  /*14f0*/  F2FP.BF16.F32.PACK_AB R58, R61, R60 ;  /* 0x0000003c3d3a723e */ /* 0x000fe400000010ff */
[----:B------:R-:W-:Y:S01]  /*1500*/  F2FP.BF16.F32.PACK_AB R59, R63, R62 ;  /* 0x0000003e3f3b723e */ /* 0x000fe200000010ff */
[----:B------:R2:W-:Y:S01]  /*1510*/  STSM.16.M88.4 [R5+0x20], R32 ;  /* 0x0000202005007844 */ /* 0x0005e20000000200 */
[----:B------:R-:W-:-:S02]  /*1520*/  F2FP.BF16.F32.PACK_AB R65, R67, R66 ;  /* 0x000000424341723e */ /* 0x000fc400000010ff */
[----:B------:R-:W-:Y:S01]  /*1530*/  F2FP.BF16.F32.PACK_AB R72, R73, R72 ;  /* 0x000000484948723e */ /* 0x000fe200000010ff */
[----:B------:R3:W-:Y:S01]  /*1540*/  STSM.16.M88.4 [R5+0x40], R40 ;  /* 0x0000402805007844 */ /* 0x0007e20000000200 */
[----:B------:R-:W-:Y:S02]  /*1550*/  F2FP.BF16.F32.PACK_AB R66, R69, R68 ;  /* 0x000000444542723e */ /* 0x000fe400000010ff */
[----:B------:R-:W-:Y:S01]  /*1560*/  F2FP.BF16.F32.PACK_AB R67, R71, R70 ;  /* 0x000000464743723e */ /* 0x000fe200000010ff */
[----:B------:R-:W-:Y:S01]  /*1570*/  STSM.16.M88.4 [R5+0x60], R48 ;  /* 0x0000603005007844 */ /* 0x000fe20000000200 */
[----:B------:R-:W-:Y:S02]  /*1580*/  F2FP.BF16.F32.PACK_AB R73, R75, R74 ;  /* 0x0000004a4b49723e */ /* 0x000fe400000010ff */
[----:B------:R-:W-:Y:S01]  /*1590*/  F2FP.BF16.F32.PACK_AB R80, R81, R80 ;  /* 0x000000505150723e */ /* 0x000fe200000010ff */
[----:B------:R-:W-:Y:S01]  /*15a0*/  STSM.16.M88.4 [R5+0x80], R56 ;  /* 0x0000803805007844 */ /* 0x000fe20000000200 */
[----:B------:R-:W-:-:S02]  /*15b0*/  F2FP.BF16.F32.PACK_AB R74, R77, R76 ;  /* 0x0000004c4d4a723e */ /* 0x000fc400000010ff */
[----:B------:R-:W-:Y:S01]  /*15c0*/  F2FP.BF16.F32.PACK_AB R75, R79, R78 ;  /* 0x0000004e4f4b723e */ /* 0x000fe200000010ff */
[----:B------:R-:W-:Y:S01]  /*15d0*/  STSM.16.M88.4 [R5+0xa0], R64 ;  /* 0x0000a04005007844 */ /* 0x000fe20000000200 */
[----:B------:R-:W-:Y:S02]  /*15e0*/  F2FP.BF16.F32.PACK_AB R81, R83, R82 ;  /* 0x000000525351723e */ /* 0x000fe400000010ff */
[----:B------:R-:W-:Y:S01]  /*15f0*/  F2FP.BF16.F32.PACK_AB R82, R85, R84 ;  /* 0x000000545552723e */ /* 0x000fe200000010ff */
[----:B------:R-:W-:Y:S01]  /*1600*/  STSM.16.M88.4 [R5+0xc0], R72 ;  /* 0x0000c04805007844 */ /* 0x000fe20000000200 */
[----:B------:R-:W-:Y:S02]  /*1610*/  F2FP.BF16.F32.PACK_AB R83, R87, R86 ;  /* 0x000000565753723e */ /* 0x000fe400000010ff */
[----:B------:R-:W-:Y:S02]  /*1620*/  LOP3.LUT R91, R8, R91, RZ, 0xfc, !PT ;  /* 0x0000005b085b7212 */ /* 0x000fe400078efcff */
[----:B------:R-:W-:Y:S01]  /*1630*/  LOP3.LUT R2, R45, 0x78, RZ, 0xc0, !PT ;  /* 0x000000782d027812 */ /* 0x000fe200078ec0ff */
[----:B------:R4:W-:Y:S01]  /*1640*/  STSM.16.M88.4 [R5+0xe0], R80 ;  /* 0x0000e05005007844 */ /* 0x0009e20000000200 */
[----:B------:R-:W-:-:S02]  /*1650*/  LOP3.LUT R4, R4, 0x78, R45, 0xf8, !PT ;  /* 0x0000007804047812 */ /* 0x000fc400078ef82d */
[----:B--2---:R-:W-:Y:S01]  /*1660*/  LOP3.LUT R33, R3, 0x10, RZ, 0xfc, !PT ;  /* 0x0000001003217812 */ /* 0x004fe200078efcff */
[----:B------:R-:W-:Y:S01]  /*1670*/  IMAD R2, R91, 0x88, R2 ;  /* 0x000000885b027824 */ /* 0x000fe200078e0202 */
[----:B------:R-:W-:Y:S01]  /*1680*/  BAR.SYNC.DEFER_BLOCKING 0x0 ;  /* 0x0000000000007b1d */ /* 0x000fe20000010000 */
[----:B------:R-:W-:Y:S01]  /*1690*/  ISETP.GE.AND P0, PT, R4, 0xc00, PT ;  /* 0x00000c000400780c */ /* 0x000fe20003f06270 */
[C---:B---3--:R-:W-:Y:S01]  /*16a0*/  IMAD R43, R3.reuse, 0xc00, R4 ;  /* 0x00000c00032b7824 */ /* 0x048fe200078e0204 */
[----:B------:R-:W-:Y:S02]  /*16b0*/  LOP3.LUT R35, R3, 0x18, RZ, 0xfc, !PT ;  /* 0x0000001803237812 */ /* 0x000fe400078efcff */
[----:B------:R-:W-:Y:S01]  /*16c0*/  LEA R44, R2, UR14, 0x1 ;  /* 0x0000000e022c7c11 */ /* 0x000fe2000f8e08ff */
[----:B------:R-:W-:Y:S01]  /*16d0*/  VIADD R45, R43, 0x6000 ;  /* 0x000060002b2d7836 */ /* 0x000fe20000000000 */
[----:B------:R-:W-:Y:S01]  /*16e0*/  ISETP.LT.AND P1, PT, R3, R0, !P0 ;  /* 0x000000000300720c */ /* 0x000fe20004721270 */
[----:B------:R-:W-:Y:S01]  /*16f0*/  VIADD R47, R43, 0x24000 ;  /* 0x000240002b2f7836 */ /* 0x000fe20000000000 */
[----:B------:R-:W-:-:S02]  /*1700*/  LOP3.LUT R41, R3, 0x20, RZ, 0xfc, !PT ;  /* 0x0000002003297812 */ /* 0x000fc400078efcff */
[----:B----4-:R-:W-:Y:S02]  /*1710*/  LOP3.LUT R5, R3, 0x8, RZ, 0xfc, !PT ;  /* 0x0000000803057812 */ /* 0x010fe400078efcff */
[-C--:B------:R-:W-:Y:S02]  /*1720*/  ISETP.LT.AND P5, PT, R33, R0.reuse, !P0 ;  /* 0x000000002100720c */ /* 0x080fe400047a1270 */
[-C--:B------:R-:W-:Y:S01]  /*1730*/  ISETP.LT.AND P6, PT, R5, R0.reuse, !P0 ;  /* 0x000000000500720c */ /* 0x080fe200047c1270 */
[----:B-1----:R-:W-:Y:S01]  /*1740*/  IMAD.WIDE R4, R43, 0x2, R6 ;  /* 0x000000022b047825 */ /* 0x002fe200078e0206 */
[-C--:B------:R-:W-:Y:S02]  /*1750*/  ISETP.LT.AND P4, PT, R35, R0.reuse, !P0 ;  /* 0x000000002300720c */ /* 0x080fe40004781270 */
[----:B------:R-:W-:Y:S02]  /*1760*/  LOP3.LUT R33, R3, 0x28, RZ, 0xfc, !PT ;  /* 0x0000002803217812 */ /* 0x000fe400078efcff */
[----:B------:R-:W-:-:S02]  /*1770*/  ISETP.LT.AND P3, PT, R41, R0, !P0 ;  /* 0x000000002900720c */ /* 0x000fc40004761270 */
[C---:B------:R-:W-:Y:S01]  /*1780*/  LOP3.LUT R35, R3.reuse, 0x30, RZ, 0xfc, !PT ;  /* 0x0000003003237812 */ /* 0x040fe200078efcff */
[----:B------:R-:W1:Y:S01]  /*1790*/  LDS.128 R36, [R44] ;  /* 0x000000002c247984 */ /* 0x000e620000000c00 */
[----:B------:R-:W-:Y:S01]  /*17a0*/  LOP3.LUT R41, R3, 0x38, RZ, 0xfc, !PT ;  /* 0x0000003803297812 */ /* 0x000fe200078efcff */
[----:B------:R-:W-:Y:S01]  /*17b0*/  IMAD.WIDE R2, R45, 0x2, R6 ;  /* 0x000000022d027825 */ /* 0x000fe200078e0206 */
[----:B------:R-:W-:Y:S01]  /*17c0*/  ISETP.LT.AND P2, PT, R33, R0, !P0 ;  /* 0x000000002100720c */ /* 0x000fe20004741270 */
[----:B------:R-:W2:Y:S02]  /*17d0*/  LDS.128 R28, [R44+0x880] ;  /* 0x000880002c1c7984 */ /* 0x000ea40000000c00 */
[C---:B------:R-:W-:Y:S02]  /*17e0*/  VIADD R33, R43.reuse, 0xc000 ;  /* 0x0000c0002b217836 */ /* 0x040fe40000000000 */
[----:B------:R-:W3:Y:S01]  /*17f0*/  LDS.128 R24, [R44+0x1100] ;  /* 0x001100002c187984 */ /* 0x000ee20000000c00 */
[----:B------:R-:W-:-:S02]  /*1800*/  VIADD R45, R43, 0x1e000 ;  /* 0x0001e0002b2d7836 */ /* 0x000fc40000000000 */
[--C-:B------:R-:W-:Y:S01]  /*1810*/  IMAD.WIDE R32, R33, 0x2, R6.reuse ;  /* 0x0000000221207825 */ /* 0x100fe200078e0206 */
[----:B------:R-:W4:Y:S04]  /*1820*/  LDS.128 R20, [R44+0x1980] ;  /* 0x001980002c147984 */ /* 0x000f280000000c00 */
[----:B------:R-:W5:Y:S04]  /*1830*/  LDS.128 R16, [R44+0x2200] ;  /* 0x002200002c107984 */ /* 0x000f680000000c00 */
[----:B------:R-:W5:Y:S04]  /*1840*/  LDS.128 R12, [R44+0x2a80] ;  /* 0x002a80002c0c7984 */ /* 0x000f680000000c00 */
[----:B------:R-:W5:Y:S04]  /*1850*/  LDS.128 R8, [R44+0x3300] ;  /* 0x003300002c087984 */ /* 0x000f680000000c00 */
[----:B-1----:R1:W-:Y:S01]  /*1860*/  @P1 STG.E.128 desc[UR18][R4.64], R36 ;  /* 0x0000002404001986 */ /* 0x0023e2000c101d12 */
[-C--:B------:R-:W-:Y:S01]  /*1870*/  ISETP.LT.AND P1, PT, R35, R0.reuse, !P0 ;  /* 0x000000002300720c */ /* 0x080fe20004721270 */
[----:B------:R-:W-:Y:S01]  /*1880*/  VIADD R35, R43, 0x12000 ;  /* 0x000120002b237836 */ /* 0x000fe20000000000 */
[----:B------:R-:W-:Y:S01]  /*1890*/  ISETP.LT.AND P0, PT, R41, R0, !P0 ;  /* 0x000000002900720c */ /* 0x000fe20004701270 */
[----:B------:R-:W-:Y:S01]  /*18a0*/  VIADD R41, R43, 0x18000 ;  /* 0x000180002b297836 */ /* 0x000fe20000000000 */
[----:B--2---:R2:W-:Y:S01]  /*18b0*/  @P6 STG.E.128 desc[UR18][R2.64], R28 ;  /* 0x0000001c02006986 */ /* 0x0045e2000c101d12 */
[----:B------:R-:W-:-:S03]  /*18c0*/  IMAD.WIDE R34, R35, 0x2, R6 ;  /* 0x0000000223227825 */ /* 0x000fc600078e0206 */
[----:B---3--:R2:W-:Y:S04]  /*18d0*/  @P5 STG.E.128 desc[UR18][R32.64], R24 ;  /* 0x0000001820005986 */ /* 0x0085e8000c101d12 */
[----:B----4-:R2:W-:Y:S01]  /*18e0*/  @P4 STG.E.128 desc[UR18][R34.64], R20 ;  /* 0x0000001422004986 */ /* 0x0105e2000c101d12 */
[----:B-1----:R-:W-:-:S04]  /*18f0*/  IMAD.WIDE R4, R41, 0x2, R6 ;  /* 0x0000000229047825 */ /* 0x002fc800078e0206 */
[--C-:B------:R-:W-:Y:S01]  /*1900*/  IMAD.WIDE R36, R45, 0x2, R6.reuse ;  /* 0x000000022d247825 */ /* 0x100fe200078e0206 */
[----:B-----5:R2:W-:Y:S03]  /*1910*/  @P3 STG.E.128 desc[UR18][R4.64], R16 ;  /* 0x0000001004003986 */ /* 0x0205e6000c101d12 */
[----:B------:R-:W-:Y:S01]  /*1920*/  IMAD.WIDE R38, R47, 0x2, R6 ;  /* 0x000000022f267825 */ /* 0x000fe200078e0206 */
[----:B------:R2:W-:Y:S04]  /*1930*/  @P2 STG.E.128 desc[UR18][R36.64], R12 ;  /* 0x0000000c24002986 */ /* 0x0005e8000c101d12 */
[----:B------:R2:W-:Y:S01]  /*1940*/  @P1 STG.E.128 desc[UR18][R38.64], R8 ;  /* 0x0000000826001986 */ /* 0x0005e2000c101d12 */
[----:B------:R-:W-:Y:S05]  /*1950*/  @!P0 EXIT ;  /* 0x000000000000894d */ /* 0x000fea0003800000 */
[----:B------:R-:W1:Y:S01]  /*1960*/  LDS.128 R44, [R44+0x3b80] ;  /* 0x003b80002c2c7984 */ /* 0x000e620000000c00 */
[----:B------:R-:W-:-:S04]  /*1970*/  VIADD R43, R43, 0x2a000 ;  /* 0x0002a0002b2b7836 */ /* 0x000fc80000000000 */
[----:B------:R-:W-:-:S05]  /*1980*/  IMAD.WIDE R6, R43, 0x2, R6 ;  /* 0x000000022b067825 */ /* 0x000fca00078e0206 */
[----:B-1----:R-:W-:Y:S01]  /*1990*/  STG.E.128 desc[UR18][R6.64], R44 ;  /* 0x0000002c06007986 */ /* 0x002fe2000c101d12 */
[----:B------:R-:W-:Y:S05]  /*19a0*/  EXIT ;  /* 0x000000000000794d */ /* 0x000fea0003800000 */
.L_x_1:
[----:B------:R-:W-:-:S00]  /*19b0*/  BRA `(.L_x_1) ;  /* 0xfffffffc00fc7947 */ /* 0x000fc0000383ffff */
[----:B------:R-:W-:-:S00]  /*19c0*/  NOP ;  /* 0x0000000000007918 */ /* 0x000fc00000000000 */
        /* <DEDUP_REMOVED lines=11> */
.L_x_2:


//--------------------- .nv.shared.triton_mm      --------------------------
	.section	.nv.shared.triton_mm,"aw",@nobits
	.sectionflags	@""
	.align	16
	.zero		1024


//--------------------- .nv.constant0.triton_mm   --------------------------
	.section	.nv.constant0.triton_mm,"a",@progbits
	.sectionflags	@""
	.align	4
.nv.constant0.triton_mm:
	.zero		556
